	.headerflags	@"EF_CUDA_TEXMODE_UNIFIED EF_CUDA_64BIT_ADDRESS EF_CUDA_ACCELERATORS EF_CUDA_SM90 EF_CUDA_VIRTUAL_SM(EF_CUDA_SM90)"
	.elftype	@"ET_EXEC"


//--------------------- .nv.info                  --------------------------
	.section	.nv.info,"",@"SHT_CUDA_INFO"
	.align	4


	//----- nvinfo : EIATTR_REGCOUNT
	.align		4
        /*0000*/ 	.byte	0x04, 0x2f
        /*0002*/ 	.short	(.L_1 - .L_0)
	.align		4
.L_0:
        /*0004*/ 	.word	index@(triton_poi_fused_constant_pad_nd_0)
        /*0008*/ 	.word	0x0000000c


	//----- nvinfo : EIATTR_MIN_STACK_SIZE
	.align		4
.L_1:
        /*000c*/ 	.byte	0x04, 0x12
        /*000e*/ 	.short	(.L_3 - .L_2)
	.align		4
.L_2:
        /*0010*/ 	.word	index@(triton_poi_fused_constant_pad_nd_0)
        /*0014*/ 	.word	0x00000000


	//----- nvinfo : EIATTR_FRAME_SIZE
	.align		4
.L_3:
        /*0018*/ 	.byte	0x04, 0x11
        /*001a*/ 	.short	(.L_5 - .L_4)
	.align		4
.L_4:
        /*001c*/ 	.word	index@(triton_poi_fused_constant_pad_nd_0)
        /*0020*/ 	.word	0x00000000


	//----- nvinfo : EIATTR_MIN_STACK_SIZE
	.align		4
.L_5:
        /*0024*/ 	.byte	0x04, 0x12
        /*0026*/ 	.short	(.L_7 - .L_6)
	.align		4
.L_6:
        /*0028*/ 	.word	index@(triton_poi_fused_constant_pad_nd_0)
        /*002c*/ 	.word	0x00000000
.L_7:


//--------------------- .nv.info.triton_poi_fused_constant_pad_nd_0 --------------------------
	.section	.nv.info.triton_poi_fused_constant_pad_nd_0,"",@"SHT_CUDA_INFO"
	.sectionflags	@""
	.align	4


	//----- nvinfo : EIATTR_CUDA_API_VERSION
	.align		4
        /*0000*/ 	.byte	0x04, 0x37
        /*0002*/ 	.short	(.L_9 - .L_8)
.L_8:
        /*0004*/ 	.word	0x0000007c


	//----- nvinfo : EIATTR_KPARAM_INFO
	.align		4
.L_9:
        /*0008*/ 	.byte	0x04, 0x17
        /*000a*/ 	.short	(.L_11 - .L_10)
.L_10:
        /*000c*/ 	.word	0x00000000
        /*0010*/ 	.short	0x0002
        /*0012*/ 	.short	0x0010
        /*0014*/ 	.byte	0x00, 0xf0, 0x11, 0x00


	//----- nvinfo : EIATTR_KPARAM_INFO
	.align		4
.L_11:
        /*0018*/ 	.byte	0x04, 0x17
        /*001a*/ 	.short	(.L_13 - .L_12)
.L_12:
        /*001c*/ 	.word	0x00000000
        /*0020*/ 	.short	0x0001
        /*0022*/ 	.short	0x0008
        /*0024*/ 	.byte	0x00, 0xf4, 0x21, 0x00


	//----- nvinfo : EIATTR_KPARAM_INFO
	.align		4
.L_13:
        /*0028*/ 	.byte	0x04, 0x17
        /*002a*/ 	.short	(.L_15 - .L_14)
.L_14:
        /*002c*/ 	.word	0x00000000
        /*0030*/ 	.short	0x0000
        /*0032*/ 	.short	0x0000
        /*0034*/ 	.byte	0x00, 0xf4, 0x21, 0x00


	//----- nvinfo : EIATTR_SPARSE_MMA_MASK
	.align		4
.L_15:
        /*0038*/ 	.byte	0x03, 0x50
        /*003a*/ 	.short	0x0000


	//----- nvinfo : EIATTR_MAXREG_COUNT
	.align		4
        /*003c*/ 	.byte	0x03, 0x1b
        /*003e*/ 	.short	0x00ff


	//----- nvinfo : EIATTR_EXIT_INSTR_OFFSETS
	.align		4
        /*0040*/ 	.byte	0x04, 0x1c
        /*0042*/ 	.short	(.L_17 - .L_16)


	//   ....[0]....
.L_16:
        /*0044*/ 	.word	0x00000280


	//   ....[1]....
        /*0048*/ 	.word	0x000002a0


	//----- nvinfo : EIATTR_REQNTID
	.align		4
.L_17:
        /*004c*/ 	.byte	0x04, 0x10
        /*004e*/ 	.short	(.L_19 - .L_18)
.L_18:
        /*0050*/ 	.word	0x00000080
        /*0054*/ 	.word	0x00000001
        /*0058*/ 	.word	0x00000001


	//----- nvinfo : EIATTR_CBANK_PARAM_SIZE
	.align		4
.L_19:
        /*005c*/ 	.byte	0x03, 0x19
        /*005e*/ 	.short	0x0014


	//----- nvinfo : EIATTR_PARAM_CBANK
	.align		4
        /*0060*/ 	.byte	0x04, 0x0a
        /*0062*/ 	.short	(.L_21 - .L_20)
	.align		4
.L_20:
        /*0064*/ 	.word	index@(.nv.constant0.triton_poi_fused_constant_pad_nd_0)
        /*0068*/ 	.short	0x0210
        /*006a*/ 	.short	0x0014


	//----- nvinfo : EIATTR_SW_WAR
	.align		4
.L_21:
        /*006c*/ 	.byte	0x04, 0x36
        /*006e*/ 	.short	(.L_23 - .L_22)
.L_22:
        /*0070*/ 	.word	0x00000008
.L_23:


//--------------------- .nv.callgraph             --------------------------
	.section	.nv.callgraph,"",@"SHT_CUDA_CALLGRAPH"
	.align	4
	.sectionentsize	8
	.align		4
        /*0000*/ 	.word	0x00000000
	.align		4
        /*0004*/ 	.word	0xffffffff
	.align		4
        /*0008*/ 	.word	0x00000000
	.align		4
        /*000c*/ 	.word	0xfffffffe
	.align		4
        /*0010*/ 	.word	0x00000000
	.align		4
        /*0014*/ 	.word	0xfffffffd
	.align		4
        /*0018*/ 	.word	0x00000000
	.align		4
        /*001c*/ 	.word	0xfffffffc


//--------------------- .text.triton_poi_fused_constant_pad_nd_0 --------------------------
	.section	.text.triton_poi_fused_constant_pad_nd_0,"ax",@progbits
	.align	128
        .global         triton_poi_fused_constant_pad_nd_0
        .type           triton_poi_fused_constant_pad_nd_0,@function
        .size           triton_poi_fused_constant_pad_nd_0,(.L_x_1 - triton_poi_fused_constant_pad_nd_0)
        .other          triton_poi_fused_constant_pad_nd_0,@"STO_CUDA_ENTRY STV_DEFAULT"
triton_poi_fused_constant_pad_nd_0:
.text.triton_poi_fused_constant_pad_nd_0:
[----:B------:R-:W0:Y:S02]  /*0000*/  LDC R1, c[0x0][0x28] ;  /* 0x00000a00ff017b82 */ /* 0x000e240000000800 */
[----:B------:R-:W1:Y:S01]  /*0010*/  S2R R0, SR_TID.X ;  /* 0x0000000000007919 */ /* 0x000e620000002100 */
[----:B------:R-:W-:Y:S01]  /*0020*/  ULDC.64 UR4, c[0x0][0x210] ;  /* 0x0000840000047ab9 */ /* 0x000fe20000000a00 */
[----:B------:R-:W-:Y:S01]  /*0030*/  CS2R R8, SRZ ;  /* 0x0000000000087805 */ /* 0x000fe2000001ff00 */
[----:B------:R-:W2:Y:S01]  /*0040*/  S2R R7, SR_CTAID.X ;  /* 0x0000000000077919 */ /* 0x000ea20000002500 */
[----:B-1----:R-:W-:-:S05]  /*0050*/  IMAD.SHL.U32 R0, R0, 0x2, RZ ;  /* 0x0000000200007824 */ /* 0x002fca00078e00ff */
[----:B------:R-:W-:-:S05]  /*0060*/  LOP3.LUT R0, R0, 0xfe, RZ, 0xc0, !PT ;  /* 0x000000fe00007812 */ /* 0x000fca00078ec0ff */
[----:B--2---:R-:W-:-:S04]  /*0070*/  IMAD R7, R7, 0x100, R0 ;  /* 0x0000010007077824 */ /* 0x004fc800078e0200 */
[----:B------:R-:W-:-:S04]  /*0080*/  IMAD.HI R0, R7, 0x2aaaaaab, RZ ;  /* 0x2aaaaaab07007827 */ /* 0x000fc800078e02ff */
[----:B------:R-:W-:Y:S01]  /*0090*/  IMAD.HI R2, R7, 0x38e38e39, RZ ;  /* 0x38e38e3907027827 */ /* 0x000fe200078e02ff */
[----:B------:R-:W-:-:S04]  /*00a0*/  SHF.R.S32.HI R3, RZ, 0x1, R0 ;  /* 0x00000001ff037819 */ /* 0x000fc80000011400 */
[----:B------:R-:W-:-:S05]  /*00b0*/  LEA.HI R0, R0, R3, RZ, 0x1 ;  /* 0x0000000300007211 */ /* 0x000fca00078f08ff */
[----:B------:R-:W-:-:S05]  /*00c0*/  IMAD.HI R3, R0, 0x2aaaaaab, RZ ;  /* 0x2aaaaaab00037827 */ /* 0x000fca00078e02ff */
[----:B------:R-:W-:-:S04]  /*00d0*/  SHF.R.U32.HI R4, RZ, 0x1, R3 ;  /* 0x00000001ff047819 */ /* 0x000fc80000011603 */
[----:B------:R-:W-:Y:S02]  /*00e0*/  LEA.HI R5, R3, R4, RZ, 0x1 ;  /* 0x0000000403057211 */ /* 0x000fe400078f08ff */
[----:B------:R-:W-:-:S03]  /*00f0*/  SHF.R.U32.HI R3, RZ, 0x1f, R2 ;  /* 0x0000001fff037819 */ /* 0x000fc60000011602 */
[----:B------:R-:W-:Y:S01]  /*0100*/  IMAD R5, R5, -0xc, R0 ;  /* 0xfffffff405057824 */ /* 0x000fe200078e0200 */
[----:B------:R-:W-:Y:S01]  /*0110*/  LEA.HI.SX32 R3, R2, R3, 0x1b ;  /* 0x0000000302037211 */ /* 0x000fe200078fdaff */
[----:B------:R-:W-:-:S03]  /*0120*/  IMAD R0, R0, -0xc, R7 ;  /* 0xfffffff400007824 */ /* 0x000fc600078e0207 */
[----:B------:R-:W-:Y:S01]  /*0130*/  LOP3.LUT R2, R5, 0xfffffffc, RZ, 0xc0, !PT ;  /* 0xfffffffc05027812 */ /* 0x000fe200078ec0ff */
[----:B------:R-:W-:Y:S01]  /*0140*/  IMAD.SHL.U32 R3, R3, 0x10, RZ ;  /* 0x0000001003037824 */ /* 0x000fe200078e00ff */
[----:B------:R-:W-:Y:S01]  /*0150*/  LOP3.LUT R4, R0, 0xfffffffc, RZ, 0xc0, !PT ;  /* 0xfffffffc00047812 */ /* 0x000fe200078ec0ff */
[----:B------:R-:W-:Y:S01]  /*0160*/  IMAD.SHL.U32 R5, R5, 0x4, RZ ;  /* 0x0000000405057824 */ /* 0x000fe200078e00ff */
[----:B------:R-:W-:Y:S02]  /*0170*/  ISETP.NE.AND P0, PT, R2, 0x4, PT ;  /* 0x000000040200780c */ /* 0x000fe40003f05270 */
[--C-:B------:R-:W-:Y:S02]  /*0180*/  SHF.R.S32.HI R2, RZ, 0x1f, R3.reuse ;  /* 0x0000001fff027819 */ /* 0x100fe40000011403 */
[----:B------:R-:W-:Y:S02]  /*0190*/  ISETP.EQ.AND P0, PT, R4, 0x4, !P0 ;  /* 0x000000040400780c */ /* 0x000fe40004702270 */
[----:B------:R-:W-:-:S02]  /*01a0*/  IADD3 R3, P1, P2, R5, R0, R3 ;  /* 0x0000000005037210 */ /* 0x000fc40007a3e003 */
[----:B------:R-:W-:Y:S02]  /*01b0*/  SHF.R.S32.HI R0, RZ, 0x1f, R0 ;  /* 0x0000001fff007819 */ /* 0x000fe40000011400 */
[----:B------:R-:W-:Y:S02]  /*01c0*/  SHF.R.S32.HI R5, RZ, 0x1f, R5 ;  /* 0x0000001fff057819 */ /* 0x000fe40000011405 */
[----:B------:R-:W-:Y:S02]  /*01d0*/  ISETP.LT.AND P0, PT, R7, 0x900, P0 ;  /* 0x000009000700780c */ /* 0x000fe40000701270 */
[----:B------:R-:W-:Y:S02]  /*01e0*/  IADD3.X R0, R5, R0, R2, P1, P2 ;  /* 0x0000000005007210 */ /* 0x000fe40000fe4402 */
[----:B------:R-:W-:-:S04]  /*01f0*/  LEA R4, P1, R3, UR4, 0x2 ;  /* 0x0000000403047c11 */ /* 0x000fc8000f8210ff */
[----:B------:R-:W-:Y:S01]  /*0200*/  LEA.HI.X R5, R3, UR5, R0, 0x2, P1 ;  /* 0x0000000503057c11 */ /* 0x000fe200088f1400 */
[----:B------:R-:W-:Y:S01]  /*0210*/  ULDC.64 UR4, c[0x0][0x208] ;  /* 0x0000820000047ab9 */ /* 0x000fe20000000a00 */
[----:B------:R-:W1:Y:S03]  /*0220*/  LDC.64 R2, c[0x0][0x218] ;  /* 0x00008600ff027b82 */ /* 0x000e660000000a00 */
[----:B------:R-:W2:Y:S01]  /*0230*/  @P0 LDG.E.64 R8, desc[UR4][R4.64+-0x50] ;  /* 0xffffb00404080981 */ /* 0x000ea2000c1e1b00 */
[C---:B------:R-:W-:Y:S01]  /*0240*/  ISETP.GE.AND P1, PT, R7.reuse, 0x900, PT ;  /* 0x000009000700780c */ /* 0x040fe20003f26270 */
[----:B-1----:R-:W-:Y:S01]  /*0250*/  IMAD.WIDE R2, R7, 0x4, R2 ;  /* 0x0000000407027825 */ /* 0x002fe200078e0202 */
[----:B--2---:R-:W-:Y:S02]  /*0260*/  SEL R8, R8, RZ, P0 ;  /* 0x000000ff08087207 */ /* 0x004fe40000000000 */
[----:B------:R-:W-:-:S09]  /*0270*/  SEL R9, R9, RZ, P0 ;  /* 0x000000ff09097207 */ /* 0x000fd20000000000 */
[----:B------:R-:W-:Y:S05]  /*0280*/  @P1 EXIT ;  /* 0x000000000000194d */ /* 0x000fea0003800000 */
[----:B------:R-:W-:Y:S01]  /*0290*/  STG.E.64 desc[UR4][R2.64], R8 ;  /* 0x0000000802007986 */ /* 0x000fe2000c101b04 */
[----:B------:R-:W-:Y:S05]  /*02a0*/  EXIT ;  /* 0x000000000000794d */ /* 0x000fea0003800000 */
.L_x_0:
[----:B------:R-:W-:-:S00]  /*02b0*/  BRA `(.L_x_0) ;  /* 0xfffffffc00fc7947 */ /* 0x000fc0000383ffff */
[----:B------:R-:W-:-:S00]  /*02c0*/  NOP ;  /* 0x0000000000007918 */ /* 0x000fc00000000000 */
        /* <DEDUP_REMOVED lines=11> */
.L_x_1:


//--------------------- .nv.constant0.triton_poi_fused_constant_pad_nd_0 --------------------------
	.section	.nv.constant0.triton_poi_fused_constant_pad_nd_0,"a",@progbits
	.sectionflags	@""
	.align	4
.nv.constant0.triton_poi_fused_constant_pad_nd_0:
	.zero		548
